//
// Generated by NVIDIA NVVM Compiler
//
// Compiler Build ID: CL-36424714
// Cuda compilation tools, release 13.0, V13.0.88
// Based on NVVM 20.0.0
//

.version 9.0
.target sm_100
.address_size 64

	// .globl	_Z12doubleKernelPdi

.visible .entry _Z12doubleKernelPdi(
	.param .u64 .ptr .align 1 _Z12doubleKernelPdi_param_0,
	.param .u32 _Z12doubleKernelPdi_param_1
)
{
	.reg .pred 	%p<3>;
	.reg .b32 	%r<11>;
	.reg .b64 	%rd<5>;
	.reg .b64 	%fd<4>;

	ld.param.u64 	%rd2, [_Z12doubleKernelPdi_param_0];
	ld.param.u32 	%r6, [_Z12doubleKernelPdi_param_1];
	mov.u32 	%r7, %tid.x;
	mov.u32 	%r8, %ctaid.x;
	mov.u32 	%r1, %ntid.x;
	mad.lo.s32 	%r10, %r8, %r1, %r7;
	setp.ge.s32 	%p1, %r10, %r6;
	@%p1 bra 	$L__BB0_3;
	mov.u32 	%r9, %nctaid.x;
	mul.lo.s32 	%r3, %r1, %r9;
	cvta.to.global.u64 	%rd1, %rd2;
$L__BB0_2:
	mul.wide.s32 	%rd3, %r10, 8;
	add.s64 	%rd4, %rd1, %rd3;
	ld.global.f64 	%fd1, [%rd4];
	add.f64 	%fd2, %fd1, 0d4052554FDF3B645A;
	mul.f64 	%fd3, %fd2, 0d402870A3D70A3D71;
	st.global.f64 	[%rd4], %fd3;
	add.s32 	%r10, %r10, %r3;
	setp.lt.s32 	%p2, %r10, %r6;
	@%p2 bra 	$L__BB0_2;
$L__BB0_3:
	ret;

}
	// .globl	_Z9intKernelPii
.visible .entry _Z9intKernelPii(
	.param .u64 .ptr .align 1 _Z9intKernelPii_param_0,
	.param .u32 _Z9intKernelPii_param_1
)
{
	.reg .pred 	%p<3>;
	.reg .b32 	%r<13>;
	.reg .b64 	%rd<5>;

	ld.param.u64 	%rd2, [_Z9intKernelPii_param_0];
	ld.param.u32 	%r6, [_Z9intKernelPii_param_1];
	mov.u32 	%r7, %tid.x;
	mov.u32 	%r8, %ctaid.x;
	mov.u32 	%r1, %ntid.x;
	mad.lo.s32 	%r12, %r8, %r1, %r7;
	setp.ge.s32 	%p1, %r12, %r6;
	@%p1 bra 	$L__BB1_3;
	mov.u32 	%r9, %nctaid.x;
	mul.lo.s32 	%r3, %r1, %r9;
	cvta.to.global.u64 	%rd1, %rd2;
$L__BB1_2:
	mul.wide.s32 	%rd3, %r12, 4;
	add.s64 	%rd4, %rd1, %rd3;
	ld.global.u32 	%r10, [%rd4];
	mad.lo.s32 	%r11, %r10, 35, 897225;
	st.global.u32 	[%rd4], %r11;
	add.s32 	%r12, %r12, %r3;
	setp.lt.s32 	%p2, %r12, %r6;
	@%p2 bra 	$L__BB1_2;
$L__BB1_3:
	ret;

}
	// .globl	_Z11shortKernelPsi
.visible .entry _Z11shortKernelPsi(
	.param .u64 .ptr .align 1 _Z11shortKernelPsi_param_0,
	.param .u32 _Z11shortKernelPsi_param_1
)
{
	.reg .pred 	%p<3>;
	.reg .b16 	%rs<3>;
	.reg .b32 	%r<11>;
	.reg .b64 	%rd<5>;

	ld.param.u64 	%rd2, [_Z11shortKernelPsi_param_0];
	ld.param.u32 	%r6, [_Z11shortKernelPsi_param_1];
	mov.u32 	%r7, %tid.x;
	mov.u32 	%r8, %ctaid.x;
	mov.u32 	%r1, %ntid.x;
	mad.lo.s32 	%r10, %r8, %r1, %r7;
	setp.ge.s32 	%p1, %r10, %r6;
	@%p1 bra 	$L__BB2_3;
	mov.u32 	%r9, %nctaid.x;
	mul.lo.s32 	%r3, %r1, %r9;
	cvta.to.global.u64 	%rd1, %rd2;
$L__BB2_2:
	mul.wide.s32 	%rd3, %r10, 2;
	add.s64 	%rd4, %rd1, %rd3;
	ld.global.u16 	%rs1, [%rd4];
	mad.lo.s16 	%rs2, %rs1, 9, 468;
	st.global.u16 	[%rd4], %rs2;
	add.s32 	%r10, %r10, %r3;
	setp.lt.s32 	%p2, %r10, %r6;
	@%p2 bra 	$L__BB2_2;
$L__BB2_3:
	ret;

}
	// .globl	_Z10charKernelPci
.visible .entry _Z10charKernelPci(
	.param .u64 .ptr .align 1 _Z10charKernelPci_param_0,
	.param .u32 _Z10charKernelPci_param_1
)
{
	.reg .pred 	%p<3>;
	.reg .b16 	%rs<2>;
	.reg .b32 	%r<11>;
	.reg .b64 	%rd<5>;

	ld.param.u64 	%rd2, [_Z10charKernelPci_param_0];
	ld.param.u32 	%r6, [_Z10charKernelPci_param_1];
	mov.u32 	%r7, %tid.x;
	mov.u32 	%r8, %ctaid.x;
	mov.u32 	%r1, %ntid.x;
	mad.lo.s32 	%r10, %r8, %r1, %r7;
	setp.ge.s32 	%p1, %r10, %r6;
	@%p1 bra 	$L__BB3_3;
	mov.u32 	%r9, %nctaid.x;
	mul.lo.s32 	%r3, %r1, %r9;
	cvta.to.global.u64 	%rd1, %rd2;
$L__BB3_2:
	cvt.s64.s32 	%rd3, %r10;
	add.s64 	%rd4, %rd1, %rd3;
	mov.b16 	%rs1, 104;
	st.global.u8 	[%rd4], %rs1;
	add.s32 	%r10, %r10, %r3;
	setp.lt.s32 	%p2, %r10, %r6;
	@%p2 bra 	$L__BB3_2;
$L__BB3_3:
	ret;

}


// ===== COMPILED SASS (sm_100) =====

	.target	sm_100

	.elftype	@"ET_EXEC"


//--------------------- .note.nv.tkinfo           --------------------------
	.section	.note.nv.tkinfo,"",@"SHT_NOTE"
	.sectionflags	@"SHF_NOTE_NV_TKINFO"
	.tkinfo
        /*0018*/ 	.word	0x00000002
        /*0030*/ 	.string	""
        /*0030*/ 	.string	"ptxas"
        /*0030*/ 	.string	"Cuda compilation tools, release 13.0, V13.0.88"
        /*0030*/ 	.string	"Build cuda_13.0.r13.0/compiler.36424714_0"
        /*0030*/ 	.string	"-arch sm_100 -m 64 "



//--------------------- .note.nv.cuinfo           --------------------------
	.section	.note.nv.cuinfo,"",@"SHT_NOTE"
	.sectionflags	@"SHF_NOTE_NV_CUINFO"
        /*0018*/ 	.short	0x0002
        /*001a*/ 	.short	0x0064
        /*001c*/ 	.short	0x0082
	.zero		2


//--------------------- .nv.info                  --------------------------
	.section	.nv.info,"",@"SHT_CUDA_INFO"
	.align	4


	//----- nvinfo : EIATTR_REGCOUNT
	.align		4
        /*0000*/ 	.byte	0x04, 0x2f
        /*0002*/ 	.short	(.L_1 - .L_0)
	.align		4
.L_0:
        /*0004*/ 	.word	index@(_Z12doubleKernelPdi)
        /*0008*/ 	.word	0x0000000c


	//----- nvinfo : EIATTR_FRAME_SIZE
	.align		4
.L_1:
        /*000c*/ 	.byte	0x04, 0x11
        /*000e*/ 	.short	(.L_3 - .L_2)
	.align		4
.L_2:
        /*0010*/ 	.word	index@(_Z12doubleKernelPdi)
        /*0014*/ 	.word	0x00000000


	//----- nvinfo : EIATTR_REGCOUNT
	.align		4
.L_3:
        /*0018*/ 	.byte	0x04, 0x2f
        /*001a*/ 	.short	(.L_5 - .L_4)
	.align		4
.L_4:
        /*001c*/ 	.word	index@(_Z9intKernelPii)
        /*0020*/ 	.word	0x0000000c


	//----- nvinfo : EIATTR_FRAME_SIZE
	.align		4
.L_5:
        /*0024*/ 	.byte	0x04, 0x11
        /*0026*/ 	.short	(.L_7 - .L_6)
	.align		4
.L_6:
        /*0028*/ 	.word	index@(_Z9intKernelPii)
        /*002c*/ 	.word	0x00000000


	//----- nvinfo : EIATTR_REGCOUNT
	.align		4
.L_7:
        /*0030*/ 	.byte	0x04, 0x2f
        /*0032*/ 	.short	(.L_9 - .L_8)
	.align		4
.L_8:
        /*0034*/ 	.word	index@(_Z11shortKernelPsi)
        /*0038*/ 	.word	0x0000000c


	//----- nvinfo : EIATTR_FRAME_SIZE
	.align		4
.L_9:
        /*003c*/ 	.byte	0x04, 0x11
        /*003e*/ 	.short	(.L_11 - .L_10)
	.align		4
.L_10:
        /*0040*/ 	.word	index@(_Z11shortKernelPsi)
        /*0044*/ 	.word	0x00000000


	//----- nvinfo : EIATTR_REGCOUNT
	.align		4
.L_11:
        /*0048*/ 	.byte	0x04, 0x2f
        /*004a*/ 	.short	(.L_13 - .L_12)
	.align		4
.L_12:
        /*004c*/ 	.word	index@(_Z10charKernelPci)
        /*0050*/ 	.word	0x00000008


	//----- nvinfo : EIATTR_FRAME_SIZE
	.align		4
.L_13:
        /*0054*/ 	.byte	0x04, 0x11
        /*0056*/ 	.short	(.L_15 - .L_14)
	.align		4
.L_14:
        /*0058*/ 	.word	index@(_Z10charKernelPci)
        /*005c*/ 	.word	0x00000000


	//----- nvinfo : EIATTR_MIN_STACK_SIZE
	.align		4
.L_15:
        /*0060*/ 	.byte	0x04, 0x12
        /*0062*/ 	.short	(.L_17 - .L_16)
	.align		4
.L_16:
        /*0064*/ 	.word	index@(_Z10charKernelPci)
        /*0068*/ 	.word	0x00000000


	//----- nvinfo : EIATTR_MIN_STACK_SIZE
	.align		4
.L_17:
        /*006c*/ 	.byte	0x04, 0x12
        /*006e*/ 	.short	(.L_19 - .L_18)
	.align		4
.L_18:
        /*0070*/ 	.word	index@(_Z11shortKernelPsi)
        /*0074*/ 	.word	0x00000000


	//----- nvinfo : EIATTR_MIN_STACK_SIZE
	.align		4
.L_19:
        /*0078*/ 	.byte	0x04, 0x12
        /*007a*/ 	.short	(.L_21 - .L_20)
	.align		4
.L_20:
        /*007c*/ 	.word	index@(_Z9intKernelPii)
        /*0080*/ 	.word	0x00000000


	//----- nvinfo : EIATTR_MIN_STACK_SIZE
	.align		4
.L_21:
        /*0084*/ 	.byte	0x04, 0x12
        /*0086*/ 	.short	(.L_23 - .L_22)
	.align		4
.L_22:
        /*0088*/ 	.word	index@(_Z12doubleKernelPdi)
        /*008c*/ 	.word	0x00000000
.L_23:


//--------------------- .nv.compat                --------------------------
	.section	.nv.compat,"",@"SHT_CUDA_COMPAT_INFO"
	.align	4
        /*0000*/ 	.byte	0x02, 0x09, 0x00, 0x00, 0x02, 0x02, 0x01, 0x00, 0x02, 0x05, 0x05, 0x00, 0x03, 0x07, 0x01, 0x01
        /*0010*/ 	.byte	0x02, 0x03, 0x00, 0x00, 0x02, 0x06, 0x01, 0x00, 0x04, 0x0b, 0x08, 0x00, 0x01, 0x00, 0x00, 0x00
        /*0020*/ 	.byte	0x00, 0x00, 0x00, 0x00


//--------------------- .nv.info._Z10charKernelPci --------------------------
	.section	.nv.info._Z10charKernelPci,"",@"SHT_CUDA_INFO"
	.sectionflags	@""
	.align	4


	//----- nvinfo : EIATTR_CUDA_API_VERSION
	.align		4
        /*0000*/ 	.byte	0x04, 0x37
        /*0002*/ 	.short	(.L_25 - .L_24)
.L_24:
        /*0004*/ 	.word	0x00000082


	//----- nvinfo : EIATTR_KPARAM_INFO
	.align		4
.L_25:
        /*0008*/ 	.byte	0x04, 0x17
        /*000a*/ 	.short	(.L_27 - .L_26)
.L_26:
        /*000c*/ 	.word	0x00000000
        /*0010*/ 	.short	0x0001
        /*0012*/ 	.short	0x0008
        /*0014*/ 	.byte	0x00, 0xf0, 0x11, 0x00


	//----- nvinfo : EIATTR_KPARAM_INFO
	.align		4
.L_27:
        /*0018*/ 	.byte	0x04, 0x17
        /*001a*/ 	.short	(.L_29 - .L_28)
.L_28:
        /*001c*/ 	.word	0x00000000
        /*0020*/ 	.short	0x0000
        /*0022*/ 	.short	0x0000
        /*0024*/ 	.byte	0x00, 0xf5, 0x21, 0x00


	//----- nvinfo : EIATTR_SPARSE_MMA_MASK
	.align		4
.L_29:
        /*0028*/ 	.byte	0x03, 0x50
        /*002a*/ 	.short	0x0000


	//----- nvinfo : EIATTR_MAXREG_COUNT
	.align		4
        /*002c*/ 	.byte	0x03, 0x1b
        /*002e*/ 	.short	0x00ff


	//----- nvinfo : EIATTR_MERCURY_ISA_VERSION
	.align		4
        /*0030*/ 	.byte	0x03, 0x5f
        /*0032*/ 	.short	0x0101


	//----- nvinfo : EIATTR_VRC_CTA_INIT_COUNT
	.align		4
        /*0034*/ 	.byte	0x02, 0x4a
	.zero		1
	.zero		1


	//----- nvinfo : EIATTR_EXIT_INSTR_OFFSETS
	.align		4
        /*0038*/ 	.byte	0x04, 0x1c
        /*003a*/ 	.short	(.L_31 - .L_30)


	//   ....[0]....
.L_30:
        /*003c*/ 	.word	0x00000070


	//   ....[1]....
        /*0040*/ 	.word	0x00000130


	//----- nvinfo : EIATTR_CRS_STACK_SIZE
	.align		4
.L_31:
        /*0044*/ 	.byte	0x04, 0x1e
        /*0046*/ 	.short	(.L_33 - .L_32)
.L_32:
        /*0048*/ 	.word	0x00000000


	//----- nvinfo : EIATTR_CBANK_PARAM_SIZE
	.align		4
.L_33:
        /*004c*/ 	.byte	0x03, 0x19
        /*004e*/ 	.short	0x000c


	//----- nvinfo : EIATTR_PARAM_CBANK
	.align		4
        /*0050*/ 	.byte	0x04, 0x0a
        /*0052*/ 	.short	(.L_35 - .L_34)
	.align		4
.L_34:
        /*0054*/ 	.word	index@(.nv.constant0._Z10charKernelPci)
        /*0058*/ 	.short	0x0380
        /*005a*/ 	.short	0x000c


	//----- nvinfo : EIATTR_SW_WAR
	.align		4
.L_35:
        /*005c*/ 	.byte	0x04, 0x36
        /*005e*/ 	.short	(.L_37 - .L_36)
.L_36:
        /*0060*/ 	.word	0x00000008
.L_37:


//--------------------- .nv.info._Z11shortKernelPsi --------------------------
	.section	.nv.info._Z11shortKernelPsi,"",@"SHT_CUDA_INFO"
	.sectionflags	@""
	.align	4


	//----- nvinfo : EIATTR_CUDA_API_VERSION
	.align		4
        /*0000*/ 	.byte	0x04, 0x37
        /*0002*/ 	.short	(.L_39 - .L_38)
.L_38:
        /*0004*/ 	.word	0x00000082


	//----- nvinfo : EIATTR_KPARAM_INFO
	.align		4
.L_39:
        /*0008*/ 	.byte	0x04, 0x17
        /*000a*/ 	.short	(.L_41 - .L_40)
.L_40:
        /*000c*/ 	.word	0x00000000
        /*0010*/ 	.short	0x0001
        /*0012*/ 	.short	0x0008
        /*0014*/ 	.byte	0x00, 0xf0, 0x11, 0x00


	//----- nvinfo : EIATTR_KPARAM_INFO
	.align		4
.L_41:
        /*0018*/ 	.byte	0x04, 0x17
        /*001a*/ 	.short	(.L_43 - .L_42)
.L_42:
        /*001c*/ 	.word	0x00000000
        /*0020*/ 	.short	0x0000
        /*0022*/ 	.short	0x0000
        /*0024*/ 	.byte	0x00, 0xf5, 0x21, 0x00


	//----- nvinfo : EIATTR_SPARSE_MMA_MASK
	.align		4
.L_43:
        /*0028*/ 	.byte	0x03, 0x50
        /*002a*/ 	.short	0x0000


	//----- nvinfo : EIATTR_MAXREG_COUNT
	.align		4
        /*002c*/ 	.byte	0x03, 0x1b
        /*002e*/ 	.short	0x00ff


	//----- nvinfo : EIATTR_MERCURY_ISA_VERSION
	.align		4
        /*0030*/ 	.byte	0x03, 0x5f
        /*0032*/ 	.short	0x0101


	//----- nvinfo : EIATTR_VRC_CTA_INIT_COUNT
	.align		4
        /*0034*/ 	.byte	0x02, 0x4a
	.zero		1
	.zero		1


	//----- nvinfo : EIATTR_EXIT_INSTR_OFFSETS
	.align		4
        /*0038*/ 	.byte	0x04, 0x1c
        /*003a*/ 	.short	(.L_45 - .L_44)


	//   ....[0]....
.L_44:
        /*003c*/ 	.word	0x00000070


	//   ....[1]....
        /*0040*/ 	.word	0x00000150


	//----- nvinfo : EIATTR_CRS_STACK_SIZE
	.align		4
.L_45:
        /*0044*/ 	.byte	0x04, 0x1e
        /*0046*/ 	.short	(.L_47 - .L_46)
.L_46:
        /*0048*/ 	.word	0x00000000


	//----- nvinfo : EIATTR_CBANK_PARAM_SIZE
	.align		4
.L_47:
        /*004c*/ 	.byte	0x03, 0x19
        /*004e*/ 	.short	0x000c


	//----- nvinfo : EIATTR_PARAM_CBANK
	.align		4
        /*0050*/ 	.byte	0x04, 0x0a
        /*0052*/ 	.short	(.L_49 - .L_48)
	.align		4
.L_48:
        /*0054*/ 	.word	index@(.nv.constant0._Z11shortKernelPsi)
        /*0058*/ 	.short	0x0380
        /*005a*/ 	.short	0x000c


	//----- nvinfo : EIATTR_SW_WAR
	.align		4
.L_49:
        /*005c*/ 	.byte	0x04, 0x36
        /*005e*/ 	.short	(.L_51 - .L_50)
.L_50:
        /*0060*/ 	.word	0x00000008
.L_51:


//--------------------- .nv.info._Z9intKernelPii  --------------------------
	.section	.nv.info._Z9intKernelPii,"",@"SHT_CUDA_INFO"
	.sectionflags	@""
	.align	4


	//----- nvinfo : EIATTR_CUDA_API_VERSION
	.align		4
        /*0000*/ 	.byte	0x04, 0x37
        /*0002*/ 	.short	(.L_53 - .L_52)
.L_52:
        /*0004*/ 	.word	0x00000082


	//----- nvinfo : EIATTR_KPARAM_INFO
	.align		4
.L_53:
        /*0008*/ 	.byte	0x04, 0x17
        /*000a*/ 	.short	(.L_55 - .L_54)
.L_54:
        /*000c*/ 	.word	0x00000000
        /*0010*/ 	.short	0x0001
        /*0012*/ 	.short	0x0008
        /*0014*/ 	.byte	0x00, 0xf0, 0x11, 0x00


	//----- nvinfo : EIATTR_KPARAM_INFO
	.align		4
.L_55:
        /*0018*/ 	.byte	0x04, 0x17
        /*001a*/ 	.short	(.L_57 - .L_56)
.L_56:
        /*001c*/ 	.word	0x00000000
        /*0020*/ 	.short	0x0000
        /*0022*/ 	.short	0x0000
        /*0024*/ 	.byte	0x00, 0xf5, 0x21, 0x00


	//----- nvinfo : EIATTR_SPARSE_MMA_MASK
	.align		4
.L_57:
        /*0028*/ 	.byte	0x03, 0x50
        /*002a*/ 	.short	0x0000


	//----- nvinfo : EIATTR_MAXREG_COUNT
	.align		4
        /*002c*/ 	.byte	0x03, 0x1b
        /*002e*/ 	.short	0x00ff


	//----- nvinfo : EIATTR_MERCURY_ISA_VERSION
	.align		4
        /*0030*/ 	.byte	0x03, 0x5f
        /*0032*/ 	.short	0x0101


	//----- nvinfo : EIATTR_VRC_CTA_INIT_COUNT
	.align		4
        /*0034*/ 	.byte	0x02, 0x4a
	.zero		1
	.zero		1


	//----- nvinfo : EIATTR_EXIT_INSTR_OFFSETS
	.align		4
        /*0038*/ 	.byte	0x04, 0x1c
        /*003a*/ 	.short	(.L_59 - .L_58)


	//   ....[0]....
.L_58:
        /*003c*/ 	.word	0x00000070


	//   ....[1]....
        /*0040*/ 	.word	0x00000140


	//----- nvinfo : EIATTR_CRS_STACK_SIZE
	.align		4
.L_59:
        /*0044*/ 	.byte	0x04, 0x1e
        /*0046*/ 	.short	(.L_61 - .L_60)
.L_60:
        /*0048*/ 	.word	0x00000000


	//----- nvinfo : EIATTR_CBANK_PARAM_SIZE
	.align		4
.L_61:
        /*004c*/ 	.byte	0x03, 0x19
        /*004e*/ 	.short	0x000c


	//----- nvinfo : EIATTR_PARAM_CBANK
	.align		4
        /*0050*/ 	.byte	0x04, 0x0a
        /*0052*/ 	.short	(.L_63 - .L_62)
	.align		4
.L_62:
        /*0054*/ 	.word	index@(.nv.constant0._Z9intKernelPii)
        /*0058*/ 	.short	0x0380
        /*005a*/ 	.short	0x000c


	//----- nvinfo : EIATTR_SW_WAR
	.align		4
.L_63:
        /*005c*/ 	.byte	0x04, 0x36
        /*005e*/ 	.short	(.L_65 - .L_64)
.L_64:
        /*0060*/ 	.word	0x00000008
.L_65:


//--------------------- .nv.info._Z12doubleKernelPdi --------------------------
	.section	.nv.info._Z12doubleKernelPdi,"",@"SHT_CUDA_INFO"
	.sectionflags	@""
	.align	4


	//----- nvinfo : EIATTR_CUDA_API_VERSION
	.align		4
        /*0000*/ 	.byte	0x04, 0x37
        /*0002*/ 	.short	(.L_67 - .L_66)
.L_66:
        /*0004*/ 	.word	0x00000082


	//----- nvinfo : EIATTR_KPARAM_INFO
	.align		4
.L_67:
        /*0008*/ 	.byte	0x04, 0x17
        /*000a*/ 	.short	(.L_69 - .L_68)
.L_68:
        /*000c*/ 	.word	0x00000000
        /*0010*/ 	.short	0x0001
        /*0012*/ 	.short	0x0008
        /*0014*/ 	.byte	0x00, 0xf0, 0x11, 0x00


	//----- nvinfo : EIATTR_KPARAM_INFO
	.align		4
.L_69:
        /*0018*/ 	.byte	0x04, 0x17
        /*001a*/ 	.short	(.L_71 - .L_70)
.L_70:
        /*001c*/ 	.word	0x00000000
        /*0020*/ 	.short	0x0000
        /*0022*/ 	.short	0x0000
        /*0024*/ 	.byte	0x00, 0xf5, 0x21, 0x00


	//----- nvinfo : EIATTR_SPARSE_MMA_MASK
	.align		4
.L_71:
        /*0028*/ 	.byte	0x03, 0x50
        /*002a*/ 	.short	0x0000


	//----- nvinfo : EIATTR_MAXREG_COUNT
	.align		4
        /*002c*/ 	.byte	0x03, 0x1b
        /*002e*/ 	.short	0x00ff


	//----- nvinfo : EIATTR_MERCURY_ISA_VERSION
	.align		4
        /*0030*/ 	.byte	0x03, 0x5f
        /*0032*/ 	.short	0x0101


	//----- nvinfo : EIATTR_VRC_CTA_INIT_COUNT
	.align		4
        /*0034*/ 	.byte	0x02, 0x4a
	.zero		1
	.zero		1


	//----- nvinfo : EIATTR_EXIT_INSTR_OFFSETS
	.align		4
        /*0038*/ 	.byte	0x04, 0x1c
        /*003a*/ 	.short	(.L_73 - .L_72)


	//   ....[0]....
.L_72:
        /*003c*/ 	.word	0x00000070


	//   ....[1]....
        /*0040*/ 	.word	0x00000180


	//----- nvinfo : EIATTR_CRS_STACK_SIZE
	.align		4
.L_73:
        /*0044*/ 	.byte	0x04, 0x1e
        /*0046*/ 	.short	(.L_75 - .L_74)
.L_74:
        /*0048*/ 	.word	0x00000000


	//----- nvinfo : EIATTR_CBANK_PARAM_SIZE
	.align		4
.L_75:
        /*004c*/ 	.byte	0x03, 0x19
        /*004e*/ 	.short	0x000c


	//----- nvinfo : EIATTR_PARAM_CBANK
	.align		4
        /*0050*/ 	.byte	0x04, 0x0a
        /*0052*/ 	.short	(.L_77 - .L_76)
	.align		4
.L_76:
        /*0054*/ 	.word	index@(.nv.constant0._Z12doubleKernelPdi)
        /*0058*/ 	.short	0x0380
        /*005a*/ 	.short	0x000c


	//----- nvinfo : EIATTR_SW_WAR
	.align		4
.L_77:
        /*005c*/ 	.byte	0x04, 0x36
        /*005e*/ 	.short	(.L_79 - .L_78)
.L_78:
        /*0060*/ 	.word	0x00000008
.L_79:


//--------------------- .nv.callgraph             --------------------------
	.section	.nv.callgraph,"",@"SHT_CUDA_CALLGRAPH"
	.align	4
	.sectionentsize	8
	.align		4
        /*0000*/ 	.word	0x00000000
	.align		4
        /*0004*/ 	.word	0xffffffff
	.align		4
        /*0008*/ 	.word	0x00000000
	.align		4
        /*000c*/ 	.word	0xfffffffe
	.align		4
        /*0010*/ 	.word	0x00000000
	.align		4
        /*0014*/ 	.word	0xfffffffd
	.align		4
        /*0018*/ 	.word	0x00000000
	.align		4
        /*001c*/ 	.word	0xfffffffc


//--------------------- .text._Z10charKernelPci   --------------------------
	.section	.text._Z10charKernelPci,"ax",@progbits
	.align	128
        .global         _Z10charKernelPci
        .type           _Z10charKernelPci,@function
        .size           _Z10charKernelPci,(.L_x_8 - _Z10charKernelPci)
        .other          _Z10charKernelPci,@"STO_CUDA_ENTRY STV_DEFAULT"
_Z10charKernelPci:
.text._Z10charKernelPci:
[----:B------:R-:W-:Y:S01]  /*0000*/  LDC R1, c[0x0][0x37c] ;  /* 0x0000df00ff017b82 */ /* 0x000fe20000000800 */
[----:B------:R-:W0:Y:S07]  /*0010*/  S2R R0, SR_TID.X ;  /* 0x0000000000007919 */ /* 0x000e2e0000002100 */
[----:B------:R-:W0:Y:S01]  /*0020*/  S2UR UR4, SR_CTAID.X ;  /* 0x00000000000479c3 */ /* 0x000e220000002500 */
[----:B------:R-:W1:Y:S07]  /*0030*/  LDCU UR5, c[0x0][0x388] ;  /* 0x00007100ff0577ac */ /* 0x000e6e0008000800 */
[----:B------:R-:W0:Y:S02]  /*0040*/  LDC R5, c[0x0][0x360] ;  /* 0x0000d800ff057b82 */ /* 0x000e240000000800 */
[----:B0-----:R-:W-:-:S05]  /*0050*/  IMAD R0, R5, UR4, R0 ;  /* 0x0000000405007c24 */ /* 0x001fca000f8e0200 */
[----:B-1----:R-:W-:-:S13]  /*0060*/  ISETP.GE.AND P0, PT, R0, UR5, PT ;  /* 0x0000000500007c0c */ /* 0x002fda000bf06270 */
[----:B------:R-:W-:Y:S05]  /*0070*/  @P0 EXIT ;  /* 0x000000000000094d */ /* 0x000fea0003800000 */
[----:B------:R-:W0:Y:S01]  /*0080*/  LDCU UR4, c[0x0][0x370] ;  /* 0x00006e00ff0477ac */ /* 0x000e220008000800 */
[----:B------:R-:W-:Y:S01]  /*0090*/  IMAD.MOV.U32 R4, RZ, RZ, 0x68 ;  /* 0x00000068ff047424 */ /* 0x000fe200078e00ff */
[----:B------:R-:W1:Y:S01]  /*00a0*/  LDCU.64 UR6, c[0x0][0x358] ;  /* 0x00006b00ff0677ac */ /* 0x000e620008000a00 */
[----:B------:R-:W2:Y:S01]  /*00b0*/  LDCU.64 UR8, c[0x0][0x380] ;  /* 0x00007000ff0877ac */ /* 0x000ea20008000a00 */
[----:B0-----:R-:W-:-:S07]  /*00c0*/  IMAD R5, R5, UR4, RZ ;  /* 0x0000000405057c24 */ /* 0x001fce000f8e02ff */
.L_x_0:
[----:B--2---:R-:W-:-:S04]  /*00d0*/  IADD3 R2, P0, PT, R0, UR8, RZ ;  /* 0x0000000800027c10 */ /* 0x004fc8000ff1e0ff */
[----:B------:R-:W-:Y:S01]  /*00e0*/  LEA.HI.X.SX32 R3, R0, UR9, 0x1, P0 ;  /* 0x0000000900037c11 */ /* 0x000fe200080f0eff */
[----:B------:R-:W-:-:S04]  /*00f0*/  IMAD.IADD R0, R5, 0x1, R0 ;  /* 0x0000000105007824 */ /* 0x000fc800078e0200 */
[----:B-1----:R0:W-:Y:S01]  /*0100*/  STG.E.U8 desc[UR6][R2.64], R4 ;  /* 0x0000000402007986 */ /* 0x0021e2000c101106 */
[----:B------:R-:W-:-:S13]  /*0110*/  ISETP.GE.AND P0, PT, R0, UR5, PT ;  /* 0x0000000500007c0c */ /* 0x000fda000bf06270 */
[----:B0-----:R-:W-:Y:S05]  /*0120*/  @!P0 BRA `(.L_x_0) ;  /* 0xfffffffc00e88947 */ /* 0x001fea000383ffff */
[----:B------:R-:W-:Y:S05]  /*0130*/  EXIT ;  /* 0x000000000000794d */ /* 0x000fea0003800000 */
.L_x_1:
[----:B------:R-:W-:-:S00]  /*0140*/  BRA `(.L_x_1) ;  /* 0xfffffffc00fc7947 */ /* 0x000fc0000383ffff */
[----:B------:R-:W-:-:S00]  /*0150*/  NOP ;  /* 0x0000000000007918 */ /* 0x000fc00000000000 */
        /* <DEDUP_REMOVED lines=10> */
.L_x_8:


//--------------------- .text._Z11shortKernelPsi  --------------------------
	.section	.text._Z11shortKernelPsi,"ax",@progbits
	.align	128
        .global         _Z11shortKernelPsi
        .type           _Z11shortKernelPsi,@function
        .size           _Z11shortKernelPsi,(.L_x_9 - _Z11shortKernelPsi)
        .other          _Z11shortKernelPsi,@"STO_CUDA_ENTRY STV_DEFAULT"
_Z11shortKernelPsi:
.text._Z11shortKernelPsi:
        /* <DEDUP_REMOVED lines=8> */
[----:B------:R-:W0:Y:S01]  /*0080*/  LDC.64 R4, c[0x0][0x380] ;  /* 0x0000e000ff047b82 */ /* 0x000e220000000a00 */
[----:B------:R-:W1:Y:S01]  /*0090*/  LDCU UR4, c[0x0][0x370] ;  /* 0x00006e00ff0477ac */ /* 0x000e620008000800 */
[----:B------:R-:W2:Y:S01]  /*00a0*/  LDCU.64 UR6, c[0x0][0x358] ;  /* 0x00006b00ff0677ac */ /* 0x000ea20008000a00 */
[----:B-1----:R-:W-:-:S07]  /*00b0*/  IMAD R7, R7, UR4, RZ ;  /* 0x0000000407077c24 */ /* 0x002fce000f8e02ff */
.L_x_2:
[----:B01----:R-:W-:-:S05]  /*00c0*/  IMAD.WIDE R2, R0, 0x2, R4 ;  /* 0x0000000200027825 */ /* 0x003fca00078e0204 */
[----:B--2---:R-:W2:Y:S01]  /*00d0*/  LDG.E.U16 R6, desc[UR6][R2.64] ;  /* 0x0000000602067981 */ /* 0x004ea2000c1e1500 */
[----:B------:R-:W-:-:S04]  /*00e0*/  IADD3 R0, PT, PT, R7, R0, RZ ;  /* 0x0000000007007210 */ /* 0x000fc80007ffe0ff */
[----:B------:R-:W-:Y:S02]  /*00f0*/  ISETP.GE.AND P0, PT, R0, UR5, PT ;  /* 0x0000000500007c0c */ /* 0x000fe4000bf06270 */
[----:B--2---:R-:W-:Y:S01]  /*0100*/  PRMT R9, R6, 0x9910, RZ ;  /* 0x0000991006097816 */ /* 0x004fe200000000ff */
[----:B------:R-:W-:-:S05]  /*0110*/  HFMA2 R6, -RZ, RZ, 0, 5.36441802978515625e-07 ;  /* 0x00000009ff067431 */ /* 0x000fca00000001ff */
[----:B------:R-:W-:-:S05]  /*0120*/  IMAD R9, R9, R6, 0x1d4 ;  /* 0x000001d409097424 */ /* 0x000fca00078e0206 */
[----:B------:R1:W-:Y:S01]  /*0130*/  STG.E.U16 desc[UR6][R2.64], R9 ;  /* 0x0000000902007986 */ /* 0x0003e2000c101506 */
[----:B------:R-:W-:Y:S05]  /*0140*/  @!P0 BRA `(.L_x_2) ;  /* 0xfffffffc00dc8947 */ /* 0x000fea000383ffff */
[----:B------:R-:W-:Y:S05]  /*0150*/  EXIT ;  /* 0x000000000000794d */ /* 0x000fea0003800000 */
.L_x_3:
        /* <DEDUP_REMOVED lines=10> */
.L_x_9:


//--------------------- .text._Z9intKernelPii     --------------------------
	.section	.text._Z9intKernelPii,"ax",@progbits
	.align	128
        .global         _Z9intKernelPii
        .type           _Z9intKernelPii,@function
        .size           _Z9intKernelPii,(.L_x_10 - _Z9intKernelPii)
        .other          _Z9intKernelPii,@"STO_CUDA_ENTRY STV_DEFAULT"
_Z9intKernelPii:
.text._Z9intKernelPii:
        /* <DEDUP_REMOVED lines=12> */
.L_x_4:
[----:B01----:R-:W-:-:S05]  /*00c0*/  IMAD.WIDE R2, R0, 0x4, R4 ;  /* 0x0000000400027825 */ /* 0x003fca00078e0204 */
[----:B--2---:R-:W2:Y:S01]  /*00d0*/  LDG.E R6, desc[UR6][R2.64] ;  /* 0x0000000602067981 */ /* 0x004ea2000c1e1900 */
[----:B------:R-:W-:Y:S01]  /*00e0*/  HFMA2 R9, -RZ, RZ, 0, 2.086162567138671875e-06 ;  /* 0x00000023ff097431 */ /* 0x000fe200000001ff */
[----:B------:R-:W-:-:S04]  /*00f0*/  IADD3 R0, PT, PT, R7, R0, RZ ;  /* 0x0000000007007210 */ /* 0x000fc80007ffe0ff */
[----:B------:R-:W-:Y:S01]  /*0100*/  ISETP.GE.AND P0, PT, R0, UR5, PT ;  /* 0x0000000500007c0c */ /* 0x000fe2000bf06270 */
[----:B--2---:R-:W-:-:S05]  /*0110*/  IMAD R9, R6, R9, 0xdb0c9 ;  /* 0x000db0c906097424 */ /* 0x004fca00078e0209 */
[----:B------:R1:W-:Y:S07]  /*0120*/  STG.E desc[UR6][R2.64], R9 ;  /* 0x0000000902007986 */ /* 0x0003ee000c101906 */
[----:B------:R-:W-:Y:S05]  /*0130*/  @!P0 BRA `(.L_x_4) ;  /* 0xfffffffc00e08947 */ /* 0x000fea000383ffff */
[----:B------:R-:W-:Y:S05]  /*0140*/  EXIT ;  /* 0x000000000000794d */ /* 0x000fea0003800000 */
.L_x_5:
        /* <DEDUP_REMOVED lines=11> */
.L_x_10:


//--------------------- .text._Z12doubleKernelPdi --------------------------
	.section	.text._Z12doubleKernelPdi,"ax",@progbits
	.align	128
        .global         _Z12doubleKernelPdi
        .type           _Z12doubleKernelPdi,@function
        .size           _Z12doubleKernelPdi,(.L_x_11 - _Z12doubleKernelPdi)
        .other          _Z12doubleKernelPdi,@"STO_CUDA_ENTRY STV_DEFAULT"
_Z12doubleKernelPdi:
.text._Z12doubleKernelPdi:
        /* <DEDUP_REMOVED lines=12> */
.L_x_6:
[----:B01----:R-:W-:-:S05]  /*00c0*/  IMAD.WIDE R2, R0, 0x8, R6 ;  /* 0x0000000800027825 */ /* 0x003fca00078e0206 */
[----:B--2---:R-:W2:Y:S01]  /*00d0*/  LDG.E.64 R4, desc[UR6][R2.64] ;  /* 0x0000000602047981 */ /* 0x004ea2000c1e1b00 */
[----:B------:R-:W-:Y:S01]  /*00e0*/  UMOV UR8, 0xdf3b645a ;  /* 0xdf3b645a00087882 */ /* 0x000fe20000000000 */
[----:B------:R-:W-:Y:S01]  /*00f0*/  UMOV UR9, 0x4052554f ;  /* 0x4052554f00097882 */ /* 0x000fe20000000000 */
[----:B------:R-:W-:-:S04]  /*0100*/  IADD3 R0, PT, PT, R9, R0, RZ ;  /* 0x0000000009007210 */ /* 0x000fc80007ffe0ff */
[----:B------:R-:W-:Y:S01]  /*0110*/  ISETP.GE.AND P0, PT, R0, UR5, PT ;  /* 0x0000000500007c0c */ /* 0x000fe2000bf06270 */
[----:B--2---:R-:W-:Y:S01]  /*0120*/  DADD R4, R4, UR8 ;  /* 0x0000000804047e29 */ /* 0x004fe20008000000 */
[----:B------:R-:W-:Y:S01]  /*0130*/  UMOV UR8, 0xd70a3d71 ;  /* 0xd70a3d7100087882 */ /* 0x000fe20000000000 */
[----:B------:R-:W-:-:S06]  /*0140*/  UMOV UR9, 0x402870a3 ;  /* 0x402870a300097882 */ /* 0x000fcc0000000000 */
[----:B------:R-:W-:-:S07]  /*0150*/  DMUL R4, R4, UR8 ;  /* 0x0000000804047c28 */ /* 0x000fce0008000000 */
[----:B------:R1:W-:Y:S01]  /*0160*/  STG.E.64 desc[UR6][R2.64], R4 ;  /* 0x0000000402007986 */ /* 0x0003e2000c101b06 */
[----:B------:R-:W-:Y:S05]  /*0170*/  @!P0 BRA `(.L_x_6) ;  /* 0xfffffffc00d08947 */ /* 0x000fea000383ffff */
[----:B------:R-:W-:Y:S05]  /*0180*/  EXIT ;  /* 0x000000000000794d */ /* 0x000fea0003800000 */
.L_x_7:
        /* <DEDUP_REMOVED lines=15> */
.L_x_11:


//--------------------- .nv.shared.reserved.0     --------------------------
	.section	.nv.shared.reserved.0,"aw",@nobits
	.weak		__nv_reservedSMEM_offset_0_alias
	.size		__nv_reservedSMEM_offset_0_alias, 0, 64
	.other		__nv_reservedSMEM_offset_0_alias,@"STO_CUDA_RESERVED_SHARED STV_DEFAULT"
__nv_reservedSMEM_offset_0_alias:
	.zero		0
	.zero		64


//--------------------- .nv.constant0._Z10charKernelPci --------------------------
	.section	.nv.constant0._Z10charKernelPci,"a",@progbits
	.sectionflags	@""
	.align	4
.nv.constant0._Z10charKernelPci:
	.zero		908


//--------------------- .nv.constant0._Z11shortKernelPsi --------------------------
	.section	.nv.constant0._Z11shortKernelPsi,"a",@progbits
	.sectionflags	@""
	.align	4
.nv.constant0._Z11shortKernelPsi:
	.zero		908


//--------------------- .nv.constant0._Z9intKernelPii --------------------------
	.section	.nv.constant0._Z9intKernelPii,"a",@progbits
	.sectionflags	@""
	.align	4
.nv.constant0._Z9intKernelPii:
	.zero		908


//--------------------- .nv.constant0._Z12doubleKernelPdi --------------------------
	.section	.nv.constant0._Z12doubleKernelPdi,"a",@progbits
	.sectionflags	@""
	.align	4
.nv.constant0._Z12doubleKernelPdi:
	.zero		908


//--------------------- SYMBOLS --------------------------

	.type		.nv.reservedSmem.offset0,@object
	.size		.nv.reservedSmem.offset0,0x4
